//
// Generated by NVIDIA NVVM Compiler
//
// Compiler Build ID: CL-36424714
// Cuda compilation tools, release 13.0, V13.0.88
// Based on NVVM 20.0.0
//

.version 9.0
.target sm_100
.address_size 64

	// .globl	_Z12simpleKernelPii

.visible .entry _Z12simpleKernelPii(
	.param .u64 .ptr .align 1 _Z12simpleKernelPii_param_0,
	.param .u32 _Z12simpleKernelPii_param_1
)
{
	.reg .pred 	%p<2>;
	.reg .b32 	%r<8>;
	.reg .b64 	%rd<5>;

	ld.param.u64 	%rd1, [_Z12simpleKernelPii_param_0];
	ld.param.u32 	%r2, [_Z12simpleKernelPii_param_1];
	mov.u32 	%r3, %ctaid.x;
	mov.u32 	%r4, %ntid.x;
	mov.u32 	%r5, %tid.x;
	mad.lo.s32 	%r1, %r3, %r4, %r5;
	setp.ge.s32 	%p1, %r1, %r2;
	@%p1 bra 	$L__BB0_2;
	cvta.to.global.u64 	%rd2, %rd1;
	mul.wide.s32 	%rd3, %r1, 4;
	add.s64 	%rd4, %rd2, %rd3;
	ld.global.u32 	%r6, [%rd4];
	add.s32 	%r7, %r6, 1;
	st.global.u32 	[%rd4], %r7;
$L__BB0_2:
	ret;

}
	// .globl	_Z14delayedKernel1Piii
.visible .entry _Z14delayedKernel1Piii(
	.param .u64 .ptr .align 1 _Z14delayedKernel1Piii_param_0,
	.param .u32 _Z14delayedKernel1Piii_param_1,
	.param .u32 _Z14delayedKernel1Piii_param_2
)
{
	.reg .pred 	%p<7>;
	.reg .b32 	%r<154>;
	.reg .b64 	%rd<5>;

	ld.param.u64 	%rd2, [_Z14delayedKernel1Piii_param_0];
	ld.param.u32 	%r47, [_Z14delayedKernel1Piii_param_1];
	ld.param.u32 	%r46, [_Z14delayedKernel1Piii_param_2];
	mov.u32 	%r48, %ctaid.x;
	mov.u32 	%r49, %ntid.x;
	mov.u32 	%r50, %tid.x;
	mad.lo.s32 	%r1, %r48, %r49, %r50;
	setp.ge.s32 	%p1, %r1, %r47;
	@%p1 bra 	$L__BB1_11;
	cvta.to.global.u64 	%rd3, %rd2;
	mul.wide.s32 	%rd4, %r1, 4;
	add.s64 	%rd1, %rd3, %rd4;
	ld.global.u32 	%r153, [%rd1];
	setp.lt.s32 	%p2, %r46, 1;
	@%p2 bra 	$L__BB1_10;
	and.b32  	%r3, %r46, 3;
	setp.lt.u32 	%p3, %r46, 4;
	mov.b32 	%r151, 0;
	@%p3 bra 	$L__BB1_6;
	and.b32  	%r151, %r46, 2147483644;
	neg.s32 	%r143, %r151;
	mov.b32 	%r144, 0;
	mov.b32 	%r142, -10;
	mov.b32 	%r141, -1;
	mov.b32 	%r140, -2;
	mov.b32 	%r139, -3;
	mov.b32 	%r138, -4;
	mov.b32 	%r137, 6;
	mov.b32 	%r136, 3;
	mov.b32 	%r135, 2;
	mov.b32 	%r134, 1;
$L__BB1_4:
	mov.u32 	%r16, %r153;
	mul.hi.u32 	%r64, %r136, 613566757;
	sub.s32 	%r65, %r136, %r64;
	shr.u32 	%r66, %r65, 1;
	add.s32 	%r67, %r66, %r64;
	shr.u32 	%r68, %r67, 2;
	mul.lo.s32 	%r69, %r68, 7;
	sub.s32 	%r70, %r137, %r69;
	mul.hi.u32 	%r71, %r135, 613566757;
	sub.s32 	%r72, %r135, %r71;
	shr.u32 	%r73, %r72, 1;
	add.s32 	%r74, %r73, %r71;
	shr.u32 	%r75, %r74, 2;
	mul.lo.s32 	%r76, %r75, 7;
	sub.s32 	%r77, %r70, %r76;
	mul.hi.u32 	%r78, %r134, 613566757;
	sub.s32 	%r79, %r134, %r78;
	shr.u32 	%r80, %r79, 1;
	add.s32 	%r81, %r80, %r78;
	shr.u32 	%r82, %r81, 2;
	mul.lo.s32 	%r83, %r82, 7;
	sub.s32 	%r84, %r77, %r83;
	mul.hi.u32 	%r85, %r144, 613566757;
	sub.s32 	%r86, %r144, %r85;
	shr.u32 	%r87, %r86, 1;
	add.s32 	%r88, %r87, %r85;
	shr.u32 	%r89, %r88, 2;
	mul.lo.s32 	%r90, %r89, 7;
	sub.s32 	%r91, %r84, %r90;
	add.s32 	%r153, %r16, %r91;
	add.s32 	%r144, %r144, 4;
	add.s32 	%r143, %r143, 4;
	add.s32 	%r142, %r142, 16;
	add.s32 	%r141, %r141, 4;
	add.s32 	%r140, %r140, 4;
	add.s32 	%r139, %r139, 4;
	add.s32 	%r138, %r138, 4;
	add.s32 	%r137, %r137, 16;
	add.s32 	%r136, %r136, 4;
	add.s32 	%r135, %r135, 4;
	add.s32 	%r134, %r134, 4;
	setp.ne.s32 	%p4, %r143, 0;
	@%p4 bra 	$L__BB1_4;
	mul.hi.u32 	%r92, %r141, 613566757;
	sub.s32 	%r93, %r141, %r92;
	shr.u32 	%r94, %r93, 1;
	add.s32 	%r95, %r94, %r92;
	shr.u32 	%r96, %r95, 2;
	mul.lo.s32 	%r97, %r96, 7;
	sub.s32 	%r98, %r142, %r97;
	mul.hi.u32 	%r99, %r140, 613566757;
	sub.s32 	%r100, %r140, %r99;
	shr.u32 	%r101, %r100, 1;
	add.s32 	%r102, %r101, %r99;
	shr.u32 	%r103, %r102, 2;
	mul.lo.s32 	%r104, %r103, 7;
	sub.s32 	%r105, %r98, %r104;
	mul.hi.u32 	%r106, %r139, 613566757;
	sub.s32 	%r107, %r139, %r106;
	shr.u32 	%r108, %r107, 1;
	add.s32 	%r109, %r108, %r106;
	shr.u32 	%r110, %r109, 2;
	mul.lo.s32 	%r111, %r110, 7;
	sub.s32 	%r112, %r105, %r111;
	mul.hi.u32 	%r113, %r138, 613566757;
	sub.s32 	%r114, %r138, %r113;
	shr.u32 	%r115, %r114, 1;
	add.s32 	%r116, %r115, %r113;
	shr.u32 	%r117, %r116, 2;
	mul.lo.s32 	%r118, %r117, 7;
	sub.s32 	%r119, %r112, %r118;
	add.s32 	%r153, %r119, %r16;
$L__BB1_6:
	setp.eq.s32 	%p5, %r3, 0;
	@%p5 bra 	$L__BB1_10;
	add.s32 	%r150, %r151, -1;
	neg.s32 	%r149, %r3;
$L__BB1_8:
	.pragma "nounroll";
	mov.u32 	%r39, %r153;
	mul.hi.u32 	%r120, %r151, 613566757;
	sub.s32 	%r121, %r151, %r120;
	shr.u32 	%r122, %r121, 1;
	add.s32 	%r123, %r122, %r120;
	shr.u32 	%r124, %r123, 2;
	mul.lo.s32 	%r125, %r124, 7;
	sub.s32 	%r126, %r151, %r125;
	add.s32 	%r153, %r39, %r126;
	add.s32 	%r151, %r151, 1;
	add.s32 	%r150, %r150, 1;
	add.s32 	%r149, %r149, 1;
	setp.ne.s32 	%p6, %r149, 0;
	@%p6 bra 	$L__BB1_8;
	mul.hi.u32 	%r127, %r150, 613566757;
	sub.s32 	%r128, %r150, %r127;
	shr.u32 	%r129, %r128, 1;
	add.s32 	%r130, %r129, %r127;
	shr.u32 	%r131, %r130, 2;
	mul.lo.s32 	%r132, %r131, 7;
	sub.s32 	%r133, %r150, %r132;
	add.s32 	%r153, %r133, %r39;
$L__BB1_10:
	st.global.u32 	[%rd1], %r153;
$L__BB1_11:
	ret;

}
	// .globl	_Z14delayedKernel2Piii
.visible .entry _Z14delayedKernel2Piii(
	.param .u64 .ptr .align 1 _Z14delayedKernel2Piii_param_0,
	.param .u32 _Z14delayedKernel2Piii_param_1,
	.param .u32 _Z14delayedKernel2Piii_param_2
)
{
	.reg .pred 	%p<7>;
	.reg .b32 	%r<154>;
	.reg .b64 	%rd<5>;

	ld.param.u64 	%rd2, [_Z14delayedKernel2Piii_param_0];
	ld.param.u32 	%r47, [_Z14delayedKernel2Piii_param_1];
	ld.param.u32 	%r46, [_Z14delayedKernel2Piii_param_2];
	mov.u32 	%r48, %ctaid.x;
	mov.u32 	%r49, %ntid.x;
	mov.u32 	%r50, %tid.x;
	mad.lo.s32 	%r1, %r48, %r49, %r50;
	setp.ge.s32 	%p1, %r1, %r47;
	@%p1 bra 	$L__BB2_11;
	cvta.to.global.u64 	%rd3, %rd2;
	mul.wide.s32 	%rd4, %r1, 4;
	add.s64 	%rd1, %rd3, %rd4;
	ld.global.u32 	%r153, [%rd1];
	setp.lt.s32 	%p2, %r46, 1;
	@%p2 bra 	$L__BB2_10;
	and.b32  	%r3, %r46, 3;
	setp.lt.u32 	%p3, %r46, 4;
	mov.b32 	%r151, 0;
	@%p3 bra 	$L__BB2_6;
	and.b32  	%r151, %r46, 2147483644;
	neg.s32 	%r143, %r151;
	mov.b32 	%r144, 0;
	mov.b32 	%r142, -10;
	mov.b32 	%r141, -1;
	mov.b32 	%r140, -2;
	mov.b32 	%r139, -3;
	mov.b32 	%r138, -4;
	mov.b32 	%r137, 6;
	mov.b32 	%r136, 3;
	mov.b32 	%r135, 2;
	mov.b32 	%r134, 1;
$L__BB2_4:
	mov.u32 	%r16, %r153;
	mul.hi.u32 	%r64, %r136, 613566757;
	sub.s32 	%r65, %r136, %r64;
	shr.u32 	%r66, %r65, 1;
	add.s32 	%r67, %r66, %r64;
	shr.u32 	%r68, %r67, 2;
	mul.lo.s32 	%r69, %r68, 7;
	sub.s32 	%r70, %r137, %r69;
	mul.hi.u32 	%r71, %r135, 613566757;
	sub.s32 	%r72, %r135, %r71;
	shr.u32 	%r73, %r72, 1;
	add.s32 	%r74, %r73, %r71;
	shr.u32 	%r75, %r74, 2;
	mul.lo.s32 	%r76, %r75, 7;
	sub.s32 	%r77, %r70, %r76;
	mul.hi.u32 	%r78, %r134, 613566757;
	sub.s32 	%r79, %r134, %r78;
	shr.u32 	%r80, %r79, 1;
	add.s32 	%r81, %r80, %r78;
	shr.u32 	%r82, %r81, 2;
	mul.lo.s32 	%r83, %r82, 7;
	sub.s32 	%r84, %r77, %r83;
	mul.hi.u32 	%r85, %r144, 613566757;
	sub.s32 	%r86, %r144, %r85;
	shr.u32 	%r87, %r86, 1;
	add.s32 	%r88, %r87, %r85;
	shr.u32 	%r89, %r88, 2;
	mul.lo.s32 	%r90, %r89, 7;
	sub.s32 	%r91, %r84, %r90;
	add.s32 	%r153, %r16, %r91;
	add.s32 	%r144, %r144, 4;
	add.s32 	%r143, %r143, 4;
	add.s32 	%r142, %r142, 16;
	add.s32 	%r141, %r141, 4;
	add.s32 	%r140, %r140, 4;
	add.s32 	%r139, %r139, 4;
	add.s32 	%r138, %r138, 4;
	add.s32 	%r137, %r137, 16;
	add.s32 	%r136, %r136, 4;
	add.s32 	%r135, %r135, 4;
	add.s32 	%r134, %r134, 4;
	setp.ne.s32 	%p4, %r143, 0;
	@%p4 bra 	$L__BB2_4;
	mul.hi.u32 	%r92, %r141, 613566757;
	sub.s32 	%r93, %r141, %r92;
	shr.u32 	%r94, %r93, 1;
	add.s32 	%r95, %r94, %r92;
	shr.u32 	%r96, %r95, 2;
	mul.lo.s32 	%r97, %r96, 7;
	sub.s32 	%r98, %r142, %r97;
	mul.hi.u32 	%r99, %r140, 613566757;
	sub.s32 	%r100, %r140, %r99;
	shr.u32 	%r101, %r100, 1;
	add.s32 	%r102, %r101, %r99;
	shr.u32 	%r103, %r102, 2;
	mul.lo.s32 	%r104, %r103, 7;
	sub.s32 	%r105, %r98, %r104;
	mul.hi.u32 	%r106, %r139, 613566757;
	sub.s32 	%r107, %r139, %r106;
	shr.u32 	%r108, %r107, 1;
	add.s32 	%r109, %r108, %r106;
	shr.u32 	%r110, %r109, 2;
	mul.lo.s32 	%r111, %r110, 7;
	sub.s32 	%r112, %r105, %r111;
	mul.hi.u32 	%r113, %r138, 613566757;
	sub.s32 	%r114, %r138, %r113;
	shr.u32 	%r115, %r114, 1;
	add.s32 	%r116, %r115, %r113;
	shr.u32 	%r117, %r116, 2;
	mul.lo.s32 	%r118, %r117, 7;
	sub.s32 	%r119, %r112, %r118;
	add.s32 	%r153, %r119, %r16;
$L__BB2_6:
	setp.eq.s32 	%p5, %r3, 0;
	@%p5 bra 	$L__BB2_10;
	add.s32 	%r150, %r151, -1;
	neg.s32 	%r149, %r3;
$L__BB2_8:
	.pragma "nounroll";
	mov.u32 	%r39, %r153;
	mul.hi.u32 	%r120, %r151, 613566757;
	sub.s32 	%r121, %r151, %r120;
	shr.u32 	%r122, %r121, 1;
	add.s32 	%r123, %r122, %r120;
	shr.u32 	%r124, %r123, 2;
	mul.lo.s32 	%r125, %r124, 7;
	sub.s32 	%r126, %r151, %r125;
	add.s32 	%r153, %r39, %r126;
	add.s32 	%r151, %r151, 1;
	add.s32 	%r150, %r150, 1;
	add.s32 	%r149, %r149, 1;
	setp.ne.s32 	%p6, %r149, 0;
	@%p6 bra 	$L__BB2_8;
	mul.hi.u32 	%r127, %r150, 613566757;
	sub.s32 	%r128, %r150, %r127;
	shr.u32 	%r129, %r128, 1;
	add.s32 	%r130, %r129, %r127;
	shr.u32 	%r131, %r130, 2;
	mul.lo.s32 	%r132, %r131, 7;
	sub.s32 	%r133, %r150, %r132;
	add.s32 	%r153, %r133, %r39;
$L__BB2_10:
	st.global.u32 	[%rd1], %r153;
$L__BB2_11:
	ret;

}


// ===== COMPILED SASS (sm_100) =====

	.target	sm_100

	.elftype	@"ET_EXEC"


//--------------------- .note.nv.tkinfo           --------------------------
	.section	.note.nv.tkinfo,"",@"SHT_NOTE"
	.sectionflags	@"SHF_NOTE_NV_TKINFO"
	.tkinfo
        /*0018*/ 	.word	0x00000002
        /*0030*/ 	.string	""
        /*0030*/ 	.string	"ptxas"
        /*0030*/ 	.string	"Cuda compilation tools, release 13.0, V13.0.88"
        /*0030*/ 	.string	"Build cuda_13.0.r13.0/compiler.36424714_0"
        /*0030*/ 	.string	"-arch sm_100 -m 64 "



//--------------------- .note.nv.cuinfo           --------------------------
	.section	.note.nv.cuinfo,"",@"SHT_NOTE"
	.sectionflags	@"SHF_NOTE_NV_CUINFO"
        /*0018*/ 	.short	0x0002
        /*001a*/ 	.short	0x0064
        /*001c*/ 	.short	0x0082
	.zero		2


//--------------------- .nv.info                  --------------------------
	.section	.nv.info,"",@"SHT_CUDA_INFO"
	.align	4


	//----- nvinfo : EIATTR_REGCOUNT
	.align		4
        /*0000*/ 	.byte	0x04, 0x2f
        /*0002*/ 	.short	(.L_1 - .L_0)
	.align		4
.L_0:
        /*0004*/ 	.word	index@(_Z12simpleKernelPii)
        /*0008*/ 	.word	0x00000008


	//----- nvinfo : EIATTR_FRAME_SIZE
	.align		4
.L_1:
        /*000c*/ 	.byte	0x04, 0x11
        /*000e*/ 	.short	(.L_3 - .L_2)
	.align		4
.L_2:
        /*0010*/ 	.word	index@(_Z12simpleKernelPii)
        /*0014*/ 	.word	0x00000000


	//----- nvinfo : EIATTR_REGCOUNT
	.align		4
.L_3:
        /*0018*/ 	.byte	0x04, 0x2f
        /*001a*/ 	.short	(.L_5 - .L_4)
	.align		4
.L_4:
        /*001c*/ 	.word	index@(_Z14delayedKernel1Piii)
        /*0020*/ 	.word	0x00000008


	//----- nvinfo : EIATTR_FRAME_SIZE
	.align		4
.L_5:
        /*0024*/ 	.byte	0x04, 0x11
        /*0026*/ 	.short	(.L_7 - .L_6)
	.align		4
.L_6:
        /*0028*/ 	.word	index@(_Z14delayedKernel1Piii)
        /*002c*/ 	.word	0x00000000


	//----- nvinfo : EIATTR_REGCOUNT
	.align		4
.L_7:
        /*0030*/ 	.byte	0x04, 0x2f
        /*0032*/ 	.short	(.L_9 - .L_8)
	.align		4
.L_8:
        /*0034*/ 	.word	index@(_Z14delayedKernel2Piii)
        /*0038*/ 	.word	0x00000008


	//----- nvinfo : EIATTR_FRAME_SIZE
	.align		4
.L_9:
        /*003c*/ 	.byte	0x04, 0x11
        /*003e*/ 	.short	(.L_11 - .L_10)
	.align		4
.L_10:
        /*0040*/ 	.word	index@(_Z14delayedKernel2Piii)
        /*0044*/ 	.word	0x00000000


	//----- nvinfo : EIATTR_MIN_STACK_SIZE
	.align		4
.L_11:
        /*0048*/ 	.byte	0x04, 0x12
        /*004a*/ 	.short	(.L_13 - .L_12)
	.align		4
.L_12:
        /*004c*/ 	.word	index@(_Z14delayedKernel2Piii)
        /*0050*/ 	.word	0x00000000


	//----- nvinfo : EIATTR_MIN_STACK_SIZE
	.align		4
.L_13:
        /*0054*/ 	.byte	0x04, 0x12
        /*0056*/ 	.short	(.L_15 - .L_14)
	.align		4
.L_14:
        /*0058*/ 	.word	index@(_Z14delayedKernel1Piii)
        /*005c*/ 	.word	0x00000000


	//----- nvinfo : EIATTR_MIN_STACK_SIZE
	.align		4
.L_15:
        /*0060*/ 	.byte	0x04, 0x12
        /*0062*/ 	.short	(.L_17 - .L_16)
	.align		4
.L_16:
        /*0064*/ 	.word	index@(_Z12simpleKernelPii)
        /*0068*/ 	.word	0x00000000
.L_17:


//--------------------- .nv.compat                --------------------------
	.section	.nv.compat,"",@"SHT_CUDA_COMPAT_INFO"
	.align	4
        /*0000*/ 	.byte	0x02, 0x09, 0x00, 0x00, 0x02, 0x02, 0x01, 0x00, 0x02, 0x05, 0x05, 0x00, 0x03, 0x07, 0x01, 0x01
        /*0010*/ 	.byte	0x02, 0x03, 0x00, 0x00, 0x02, 0x06, 0x01, 0x00, 0x04, 0x0b, 0x08, 0x00, 0x09, 0x00, 0x00, 0x00
        /*0020*/ 	.byte	0x00, 0x00, 0x00, 0x00


//--------------------- .nv.info._Z14delayedKernel2Piii --------------------------
	.section	.nv.info._Z14delayedKernel2Piii,"",@"SHT_CUDA_INFO"
	.sectionflags	@""
	.align	4


	//----- nvinfo : EIATTR_CUDA_API_VERSION
	.align		4
        /*0000*/ 	.byte	0x04, 0x37
        /*0002*/ 	.short	(.L_19 - .L_18)
.L_18:
        /*0004*/ 	.word	0x00000082


	//----- nvinfo : EIATTR_KPARAM_INFO
	.align		4
.L_19:
        /*0008*/ 	.byte	0x04, 0x17
        /*000a*/ 	.short	(.L_21 - .L_20)
.L_20:
        /*000c*/ 	.word	0x00000000
        /*0010*/ 	.short	0x0002
        /*0012*/ 	.short	0x000c
        /*0014*/ 	.byte	0x00, 0xf0, 0x11, 0x00


	//----- nvinfo : EIATTR_KPARAM_INFO
	.align		4
.L_21:
        /*0018*/ 	.byte	0x04, 0x17
        /*001a*/ 	.short	(.L_23 - .L_22)
.L_22:
        /*001c*/ 	.word	0x00000000
        /*0020*/ 	.short	0x0001
        /*0022*/ 	.short	0x0008
        /*0024*/ 	.byte	0x00, 0xf0, 0x11, 0x00


	//----- nvinfo : EIATTR_KPARAM_INFO
	.align		4
.L_23:
        /*0028*/ 	.byte	0x04, 0x17
        /*002a*/ 	.short	(.L_25 - .L_24)
.L_24:
        /*002c*/ 	.word	0x00000000
        /*0030*/ 	.short	0x0000
        /*0032*/ 	.short	0x0000
        /*0034*/ 	.byte	0x00, 0xf5, 0x21, 0x00


	//----- nvinfo : EIATTR_SPARSE_MMA_MASK
	.align		4
.L_25:
        /*0038*/ 	.byte	0x03, 0x50
        /*003a*/ 	.short	0x0000


	//----- nvinfo : EIATTR_MAXREG_COUNT
	.align		4
        /*003c*/ 	.byte	0x03, 0x1b
        /*003e*/ 	.short	0x00ff


	//----- nvinfo : EIATTR_MERCURY_ISA_VERSION
	.align		4
        /*0040*/ 	.byte	0x03, 0x5f
        /*0042*/ 	.short	0x0101


	//----- nvinfo : EIATTR_VRC_CTA_INIT_COUNT
	.align		4
        /*0044*/ 	.byte	0x02, 0x4a
	.zero		1
	.zero		1


	//----- nvinfo : EIATTR_EXIT_INSTR_OFFSETS
	.align		4
        /*0048*/ 	.byte	0x04, 0x1c
        /*004a*/ 	.short	(.L_27 - .L_26)


	//   ....[0]....
.L_26:
        /*004c*/ 	.word	0x00000070


	//   ....[1]....
        /*0050*/ 	.word	0x000006e0


	//----- nvinfo : EIATTR_CBANK_PARAM_SIZE
	.align		4
.L_27:
        /*0054*/ 	.byte	0x03, 0x19
        /*0056*/ 	.short	0x0010


	//----- nvinfo : EIATTR_PARAM_CBANK
	.align		4
        /*0058*/ 	.byte	0x04, 0x0a
        /*005a*/ 	.short	(.L_29 - .L_28)
	.align		4
.L_28:
        /*005c*/ 	.word	index@(.nv.constant0._Z14delayedKernel2Piii)
        /*0060*/ 	.short	0x0380
        /*0062*/ 	.short	0x0010


	//----- nvinfo : EIATTR_SW_WAR
	.align		4
.L_29:
        /*0064*/ 	.byte	0x04, 0x36
        /*0066*/ 	.short	(.L_31 - .L_30)
.L_30:
        /*0068*/ 	.word	0x00000008
.L_31:


//--------------------- .nv.info._Z14delayedKernel1Piii --------------------------
	.section	.nv.info._Z14delayedKernel1Piii,"",@"SHT_CUDA_INFO"
	.sectionflags	@""
	.align	4


	//----- nvinfo : EIATTR_CUDA_API_VERSION
	.align		4
        /*0000*/ 	.byte	0x04, 0x37
        /*0002*/ 	.short	(.L_33 - .L_32)
.L_32:
        /*0004*/ 	.word	0x00000082


	//----- nvinfo : EIATTR_KPARAM_INFO
	.align		4
.L_33:
        /*0008*/ 	.byte	0x04, 0x17
        /*000a*/ 	.short	(.L_35 - .L_34)
.L_34:
        /*000c*/ 	.word	0x00000000
        /*0010*/ 	.short	0x0002
        /*0012*/ 	.short	0x000c
        /*0014*/ 	.byte	0x00, 0xf0, 0x11, 0x00


	//----- nvinfo : EIATTR_KPARAM_INFO
	.align		4
.L_35:
        /*0018*/ 	.byte	0x04, 0x17
        /*001a*/ 	.short	(.L_37 - .L_36)
.L_36:
        /*001c*/ 	.word	0x00000000
        /*0020*/ 	.short	0x0001
        /*0022*/ 	.short	0x0008
        /*0024*/ 	.byte	0x00, 0xf0, 0x11, 0x00


	//----- nvinfo : EIATTR_KPARAM_INFO
	.align		4
.L_37:
        /*0028*/ 	.byte	0x04, 0x17
        /*002a*/ 	.short	(.L_39 - .L_38)
.L_38:
        /*002c*/ 	.word	0x00000000
        /*0030*/ 	.short	0x0000
        /*0032*/ 	.short	0x0000
        /*0034*/ 	.byte	0x00, 0xf5, 0x21, 0x00


	//----- nvinfo : EIATTR_SPARSE_MMA_MASK
	.align		4
.L_39:
        /*0038*/ 	.byte	0x03, 0x50
        /*003a*/ 	.short	0x0000


	//----- nvinfo : EIATTR_MAXREG_COUNT
	.align		4
        /*003c*/ 	.byte	0x03, 0x1b
        /*003e*/ 	.short	0x00ff


	//----- nvinfo : EIATTR_MERCURY_ISA_VERSION
	.align		4
        /*0040*/ 	.byte	0x03, 0x5f
        /*0042*/ 	.short	0x0101


	//----- nvinfo : EIATTR_VRC_CTA_INIT_COUNT
	.align		4
        /*0044*/ 	.byte	0x02, 0x4a
	.zero		1
	.zero		1


	//----- nvinfo : EIATTR_EXIT_INSTR_OFFSETS
	.align		4
        /*0048*/ 	.byte	0x04, 0x1c
        /*004a*/ 	.short	(.L_41 - .L_40)


	//   ....[0]....
.L_40:
        /*004c*/ 	.word	0x00000070


	//   ....[1]....
        /*0050*/ 	.word	0x000006e0


	//----- nvinfo : EIATTR_CBANK_PARAM_SIZE
	.align		4
.L_41:
        /*0054*/ 	.byte	0x03, 0x19
        /*0056*/ 	.short	0x0010


	//----- nvinfo : EIATTR_PARAM_CBANK
	.align		4
        /*0058*/ 	.byte	0x04, 0x0a
        /*005a*/ 	.short	(.L_43 - .L_42)
	.align		4
.L_42:
        /*005c*/ 	.word	index@(.nv.constant0._Z14delayedKernel1Piii)
        /*0060*/ 	.short	0x0380
        /*0062*/ 	.short	0x0010


	//----- nvinfo : EIATTR_SW_WAR
	.align		4
.L_43:
        /*0064*/ 	.byte	0x04, 0x36
        /*0066*/ 	.short	(.L_45 - .L_44)
.L_44:
        /*0068*/ 	.word	0x00000008
.L_45:


//--------------------- .nv.info._Z12simpleKernelPii --------------------------
	.section	.nv.info._Z12simpleKernelPii,"",@"SHT_CUDA_INFO"
	.sectionflags	@""
	.align	4


	//----- nvinfo : EIATTR_CUDA_API_VERSION
	.align		4
        /*0000*/ 	.byte	0x04, 0x37
        /*0002*/ 	.short	(.L_47 - .L_46)
.L_46:
        /*0004*/ 	.word	0x00000082


	//----- nvinfo : EIATTR_KPARAM_INFO
	.align		4
.L_47:
        /*0008*/ 	.byte	0x04, 0x17
        /*000a*/ 	.short	(.L_49 - .L_48)
.L_48:
        /*000c*/ 	.word	0x00000000
        /*0010*/ 	.short	0x0001
        /*0012*/ 	.short	0x0008
        /*0014*/ 	.byte	0x00, 0xf0, 0x11, 0x00


	//----- nvinfo : EIATTR_KPARAM_INFO
	.align		4
.L_49:
        /*0018*/ 	.byte	0x04, 0x17
        /*001a*/ 	.short	(.L_51 - .L_50)
.L_50:
        /*001c*/ 	.word	0x00000000
        /*0020*/ 	.short	0x0000
        /*0022*/ 	.short	0x0000
        /*0024*/ 	.byte	0x00, 0xf5, 0x21, 0x00


	//----- nvinfo : EIATTR_SPARSE_MMA_MASK
	.align		4
.L_51:
        /*0028*/ 	.byte	0x03, 0x50
        /*002a*/ 	.short	0x0000


	//----- nvinfo : EIATTR_MAXREG_COUNT
	.align		4
        /*002c*/ 	.byte	0x03, 0x1b
        /*002e*/ 	.short	0x00ff


	//----- nvinfo : EIATTR_MERCURY_ISA_VERSION
	.align		4
        /*0030*/ 	.byte	0x03, 0x5f
        /*0032*/ 	.short	0x0101


	//----- nvinfo : EIATTR_VRC_CTA_INIT_COUNT
	.align		4
        /*0034*/ 	.byte	0x02, 0x4a
	.zero		1
	.zero		1


	//----- nvinfo : EIATTR_EXIT_INSTR_OFFSETS
	.align		4
        /*0038*/ 	.byte	0x04, 0x1c
        /*003a*/ 	.short	(.L_53 - .L_52)


	//   ....[0]....
.L_52:
        /*003c*/ 	.word	0x00000070


	//   ....[1]....
        /*0040*/ 	.word	0x000000e0


	//----- nvinfo : EIATTR_CBANK_PARAM_SIZE
	.align		4
.L_53:
        /*0044*/ 	.byte	0x03, 0x19
        /*0046*/ 	.short	0x000c


	//----- nvinfo : EIATTR_PARAM_CBANK
	.align		4
        /*0048*/ 	.byte	0x04, 0x0a
        /*004a*/ 	.short	(.L_55 - .L_54)
	.align		4
.L_54:
        /*004c*/ 	.word	index@(.nv.constant0._Z12simpleKernelPii)
        /*0050*/ 	.short	0x0380
        /*0052*/ 	.short	0x000c


	//----- nvinfo : EIATTR_SW_WAR
	.align		4
.L_55:
        /*0054*/ 	.byte	0x04, 0x36
        /*0056*/ 	.short	(.L_57 - .L_56)
.L_56:
        /*0058*/ 	.word	0x00000008
.L_57:


//--------------------- .nv.callgraph             --------------------------
	.section	.nv.callgraph,"",@"SHT_CUDA_CALLGRAPH"
	.align	4
	.sectionentsize	8
	.align		4
        /*0000*/ 	.word	0x00000000
	.align		4
        /*0004*/ 	.word	0xffffffff
	.align		4
        /*0008*/ 	.word	0x00000000
	.align		4
        /*000c*/ 	.word	0xfffffffe
	.align		4
        /*0010*/ 	.word	0x00000000
	.align		4
        /*0014*/ 	.word	0xfffffffd
	.align		4
        /*0018*/ 	.word	0x00000000
	.align		4
        /*001c*/ 	.word	0xfffffffc


//--------------------- .text._Z14delayedKernel2Piii --------------------------
	.section	.text._Z14delayedKernel2Piii,"ax",@progbits
	.align	128
        .global         _Z14delayedKernel2Piii
        .type           _Z14delayedKernel2Piii,@function
        .size           _Z14delayedKernel2Piii,(.L_x_11 - _Z14delayedKernel2Piii)
        .other          _Z14delayedKernel2Piii,@"STO_CUDA_ENTRY STV_DEFAULT"
_Z14delayedKernel2Piii:
.text._Z14delayedKernel2Piii:
[----:B------:R-:W-:Y:S01]  /*0000*/  LDC R1, c[0x0][0x37c] ;  /* 0x0000df00ff017b82 */ /* 0x000fe20000000800 */
[----:B------:R-:W0:Y:S07]  /*0010*/  S2R R0, SR_TID.X ;  /* 0x0000000000007919 */ /* 0x000e2e0000002100 */
[----:B------:R-:W0:Y:S01]  /*0020*/  S2UR UR4, SR_CTAID.X ;  /* 0x00000000000479c3 */ /* 0x000e220000002500 */
[----:B------:R-:W1:Y:S07]  /*0030*/  LDCU UR5, c[0x0][0x388] ;  /* 0x00007100ff0577ac */ /* 0x000e6e0008000800 */
[----:B------:R-:W0:Y:S02]  /*0040*/  LDC R5, c[0x0][0x360] ;  /* 0x0000d800ff057b82 */ /* 0x000e240000000800 */
[----:B0-----:R-:W-:-:S05]  /*0050*/  IMAD R5, R5, UR4, R0 ;  /* 0x0000000405057c24 */ /* 0x001fca000f8e0200 */
[----:B-1----:R-:W-:-:S13]  /*0060*/  ISETP.GE.AND P0, PT, R5, UR5, PT ;  /* 0x0000000505007c0c */ /* 0x002fda000bf06270 */
[----:B------:R-:W-:Y:S05]  /*0070*/  @P0 EXIT ;  /* 0x000000000000094d */ /* 0x000fea0003800000 */
[----:B------:R-:W0:Y:S01]  /*0080*/  LDC.64 R2, c[0x0][0x380] ;  /* 0x0000e000ff027b82 */ /* 0x000e220000000a00 */
[----:B------:R-:W1:Y:S01]  /*0090*/  LDCU.64 UR20, c[0x0][0x358] ;  /* 0x00006b00ff1477ac */ /* 0x000e620008000a00 */
[----:B------:R-:W2:Y:S01]  /*00a0*/  LDCU UR5, c[0x0][0x38c] ;  /* 0x00007180ff0577ac */ /* 0x000ea20008000800 */
[----:B0-----:R-:W-:-:S05]  /*00b0*/  IMAD.WIDE R2, R5, 0x4, R2 ;  /* 0x0000000405027825 */ /* 0x001fca00078e0202 */
[----:B-1----:R0:W5:Y:S01]  /*00c0*/  LDG.E R5, desc[UR20][R2.64] ;  /* 0x0000001402057981 */ /* 0x002162000c1e1900 */
[----:B--2---:R-:W-:-:S09]  /*00d0*/  UISETP.GE.AND UP0, UPT, UR5, 0x1, UPT ;  /* 0x000000010500788c */ /* 0x004fd2000bf06270 */
[----:B0-----:R-:W-:Y:S05]  /*00e0*/  BRA.U !UP0, `(.L_x_0) ;  /* 0x0000000508787547 */ /* 0x001fea000b800000 */
[----:B------:R-:W-:Y:S02]  /*00f0*/  UISETP.GE.U32.AND UP0, UPT, UR5, 0x4, UPT ;  /* 0x000000040500788c */ /* 0x000fe4000bf06070 */
[----:B------:R-:W-:Y:S01]  /*0100*/  ULOP3.LUT UR14, UR5, 0x3, URZ, 0xc0, !UPT ;  /* 0x00000003050e7892 */ /* 0x000fe2000f8ec0ff */
[----:B------:R-:W-:-:S06]  /*0110*/  UMOV UR4, URZ ;  /* 0x000000ff00047c82 */ /* 0x000fcc0008000000 */
[----:B------:R-:W-:Y:S05]  /*0120*/  BRA.U !UP0, `(.L_x_1) ;  /* 0x0000000508107547 */ /* 0x000fea000b800000 */
[----:B------:R-:W-:Y:S01]  /*0130*/  ULOP3.LUT UR4, UR5, 0x7ffffffc, URZ, 0xc0, !UPT ;  /* 0x7ffffffc05047892 */ /* 0x000fe2000f8ec0ff */
[----:B------:R-:W-:Y:S02]  /*0140*/  UMOV UR15, 0xfffffff6 ;  /* 0xfffffff6000f7882 */ /* 0x000fe40000000000 */
[----:B------:R-:W-:Y:S01]  /*0150*/  UMOV UR5, URZ ;  /* 0x000000ff00057c82 */ /* 0x000fe20008000000 */
[----:B------:R-:W-:Y:S01]  /*0160*/  UMOV UR16, 0xffffffff ;  /* 0xffffffff00107882 */ /* 0x000fe20000000000 */
[----:B------:R-:W-:Y:S01]  /*0170*/  UIADD3 UR22, UPT, UPT, -UR4, URZ, URZ ;  /* 0x000000ff04167290 */ /* 0x000fe2000fffe1ff */
[----:B------:R-:W-:Y:S01]  /*0180*/  UMOV UR17, 0xfffffffe ;  /* 0xfffffffe00117882 */ /* 0x000fe20000000000 */
[----:B------:R-:W-:Y:S01]  /*0190*/  UMOV UR18, 0xfffffffd ;  /* 0xfffffffd00127882 */ /* 0x000fe20000000000 */
[----:B------:R-:W-:Y:S01]  /*01a0*/  UMOV UR19, 0xfffffffc ;  /* 0xfffffffc00137882 */ /* 0x000fe20000000000 */
[----:B------:R-:W-:Y:S01]  /*01b0*/  UMOV UR23, 0x6 ;  /* 0x0000000600177882 */ /* 0x000fe20000000000 */
[----:B------:R-:W-:Y:S01]  /*01c0*/  UMOV UR24, 0x3 ;  /* 0x0000000300187882 */ /* 0x000fe20000000000 */
[----:B------:R-:W-:Y:S01]  /*01d0*/  UMOV UR25, 0x2 ;  /* 0x0000000200197882 */ /* 0x000fe20000000000 */
[----:B------:R-:W-:-:S05]  /*01e0*/  UMOV UR26, 0x1 ;  /* 0x00000001001a7882 */ /* 0x000fca0000000000 */
.L_x_2:
[----:B------:R-:W-:Y:S01]  /*01f0*/  UIMAD.WIDE.U32 UR6, UR24, 0x24924925, URZ ;  /* 0x24924925180678a5 */ /* 0x000fe2000f8e00ff */
[----:B-----5:R-:W-:Y:S01]  /*0200*/  MOV R0, R5 ;  /* 0x0000000500007202 */ /* 0x020fe20000000f00 */
[----:B------:R-:W-:Y:S02]  /*0210*/  UIMAD.WIDE.U32 UR8, UR25, 0x24924925, URZ ;  /* 0x24924925190878a5 */ /* 0x000fe4000f8e00ff */
[----:B------:R-:W-:Y:S02]  /*0220*/  UIADD3 UR6, UPT, UPT, -UR7, UR24, URZ ;  /* 0x0000001807067290 */ /* 0x000fe4000fffe1ff */
[----:B------:R-:W-:Y:S02]  /*0230*/  UIMAD.WIDE.U32 UR10, UR26, 0x24924925, URZ ;  /* 0x249249251a0a78a5 */ /* 0x000fe4000f8e00ff */
[----:B------:R-:W-:Y:S02]  /*0240*/  UIADD3 UR8, UPT, UPT, -UR9, UR25, URZ ;  /* 0x0000001909087290 */ /* 0x000fe4000fffe1ff */
[----:B------:R-:W-:-:S02]  /*0250*/  ULEA.HI UR6, UR6, UR7, URZ, 0x1f ;  /* 0x0000000706067291 */ /* 0x000fc4000f8ff8ff */
[----:B------:R-:W-:Y:S02]  /*0260*/  UIMAD.WIDE.U32 UR12, UR5, 0x24924925, URZ ;  /* 0x24924925050c78a5 */ /* 0x000fe4000f8e00ff */
[----:B------:R-:W-:Y:S02]  /*0270*/  UIADD3 UR10, UPT, UPT, -UR11, UR26, URZ ;  /* 0x0000001a0b0a7290 */ /* 0x000fe4000fffe1ff */
[----:B------:R-:W-:Y:S02]  /*0280*/  ULEA.HI UR8, UR8, UR9, URZ, 0x1f ;  /* 0x0000000908087291 */ /* 0x000fe4000f8ff8ff */
[----:B------:R-:W-:Y:S02]  /*0290*/  USHF.R.U32.HI UR6, URZ, 0x2, UR6 ;  /* 0x00000002ff067899 */ /* 0x000fe40008011606 */
[----:B------:R-:W-:Y:S02]  /*02a0*/  UIADD3 UR12, UPT, UPT, -UR13, UR5, URZ ;  /* 0x000000050d0c7290 */ /* 0x000fe4000fffe1ff */
[----:B------:R-:W-:-:S02]  /*02b0*/  ULEA.HI UR10, UR10, UR11, URZ, 0x1f ;  /* 0x0000000b0a0a7291 */ /* 0x000fc4000f8ff8ff */
[----:B------:R-:W-:Y:S02]  /*02c0*/  USHF.R.U32.HI UR8, URZ, 0x2, UR8 ;  /* 0x00000002ff087899 */ /* 0x000fe40008011608 */
[----:B------:R-:W-:Y:S02]  /*02d0*/  UIMAD UR6, UR6, -0x7, UR23 ;  /* 0xfffffff9060678a4 */ /* 0x000fe4000f8e0217 */
[----:B------:R-:W-:Y:S02]  /*02e0*/  UIADD3 UR22, UPT, UPT, UR22, 0x4, URZ ;  /* 0x0000000416167890 */ /* 0x000fe4000fffe0ff */
[----:B------:R-:W-:Y:S02]  /*02f0*/  ULEA.HI UR12, UR12, UR13, URZ, 0x1f ;  /* 0x0000000d0c0c7291 */ /* 0x000fe4000f8ff8ff */
[----:B------:R-:W-:Y:S02]  /*0300*/  USHF.R.U32.HI UR10, URZ, 0x2, UR10 ;  /* 0x00000002ff0a7899 */ /* 0x000fe4000801160a */
[----:B------:R-:W-:-:S02]  /*0310*/  UIMAD UR6, UR8, -0x7, UR6 ;  /* 0xfffffff9080678a4 */ /* 0x000fc4000f8e0206 */
[----:B------:R-:W-:Y:S02]  /*0320*/  UISETP.NE.AND UP0, UPT, UR22, URZ, UPT ;  /* 0x000000ff1600728c */ /* 0x000fe4000bf05270 */
[----:B------:R-:W-:Y:S02]  /*0330*/  USHF.R.U32.HI UR12, URZ, 0x2, UR12 ;  /* 0x00000002ff0c7899 */ /* 0x000fe4000801160c */
[----:B------:R-:W-:Y:S02]  /*0340*/  UIMAD UR6, UR10, -0x7, UR6 ;  /* 0xfffffff90a0678a4 */ /* 0x000fe4000f8e0206 */
[----:B------:R-:W-:Y:S02]  /*0350*/  UIADD3 UR15, UPT, UPT, UR15, 0x10, URZ ;  /* 0x000000100f0f7890 */ /* 0x000fe4000fffe0ff */
[----:B------:R-:W-:Y:S02]  /*0360*/  UIMAD UR6, UR12, -0x7, UR6 ;  /* 0xfffffff90c0678a4 */ /* 0x000fe4000f8e0206 */
[----:B------:R-:W-:-:S02]  /*0370*/  UIADD3 UR16, UPT, UPT, UR16, 0x4, URZ ;  /* 0x0000000410107890 */ /* 0x000fc4000fffe0ff */
[----:B------:R-:W-:Y:S02]  /*0380*/  UIADD3 UR17, UPT, UPT, UR17, 0x4, URZ ;  /* 0x0000000411117890 */ /* 0x000fe4000fffe0ff */
[----:B------:R-:W-:Y:S01]  /*0390*/  IADD3 R5, PT, PT, R5, UR6, RZ ;  /* 0x0000000605057c10 */ /* 0x000fe2000fffe0ff */
[----:B------:R-:W-:Y:S02]  /*03a0*/  UIADD3 UR18, UPT, UPT, UR18, 0x4, URZ ;  /* 0x0000000412127890 */ /* 0x000fe4000fffe0ff */
[----:B------:R-:W-:Y:S02]  /*03b0*/  UIADD3 UR19, UPT, UPT, UR19, 0x4, URZ ;  /* 0x0000000413137890 */ /* 0x000fe4000fffe0ff */
[----:B------:R-:W-:Y:S02]  /*03c0*/  UIADD3 UR5, UPT, UPT, UR5, 0x4, URZ ;  /* 0x0000000405057890 */ /* 0x000fe4000fffe0ff */
[----:B------:R-:W-:Y:S02]  /*03d0*/  UIADD3 UR24, UPT, UPT, UR24, 0x4, URZ ;  /* 0x0000000418187890 */ /* 0x000fe4000fffe0ff */
[----:B------:R-:W-:-:S02]  /*03e0*/  UIADD3 UR25, UPT, UPT, UR25, 0x4, URZ ;  /* 0x0000000419197890 */ /* 0x000fc4000fffe0ff */
[----:B------:R-:W-:Y:S02]  /*03f0*/  UIADD3 UR26, UPT, UPT, UR26, 0x4, URZ ;  /* 0x000000041a1a7890 */ /* 0x000fe4000fffe0ff */
[----:B------:R-:W-:Y:S01]  /*0400*/  UIADD3 UR23, UPT, UPT, UR23, 0x10, URZ ;  /* 0x0000001017177890 */ /* 0x000fe2000fffe0ff */
[----:B------:R-:W-:Y:S11]  /*0410*/  BRA.U UP0, `(.L_x_2) ;  /* 0xfffffffd00747547 */ /* 0x000ff6000b83ffff */
[----:B------:R-:W-:Y:S02]  /*0420*/  UIMAD.WIDE.U32 UR6, UR16, 0x24924925, URZ ;  /* 0x24924925100678a5 */ /* 0x000fe4000f8e00ff */
[----:B------:R-:W-:Y:S02]  /*0430*/  UIMAD.WIDE.U32 UR8, UR17, 0x24924925, URZ ;  /* 0x24924925110878a5 */ /* 0x000fe4000f8e00ff */
[----:B------:R-:W-:Y:S02]  /*0440*/  UIADD3 UR16, UPT, UPT, UR16, -UR7, URZ ;  /* 0x8000000710107290 */ /* 0x000fe4000fffe0ff */
[----:B------:R-:W-:Y:S02]  /*0450*/  UIMAD.WIDE.U32 UR10, UR18, 0x24924925, URZ ;  /* 0x24924925120a78a5 */ /* 0x000fe4000f8e00ff */
[----:B------:R-:W-:Y:S02]  /*0460*/  UIADD3 UR17, UPT, UPT, UR17, -UR9, URZ ;  /* 0x8000000911117290 */ /* 0x000fe4000fffe0ff */
[----:B------:R-:W-:-:S02]  /*0470*/  ULEA.HI UR16, UR16, UR7, URZ, 0x1f ;  /* 0x0000000710107291 */ /* 0x000fc4000f8ff8ff */
[----:B------:R-:W-:Y:S02]  /*0480*/  UIMAD.WIDE.U32 UR12, UR19, 0x24924925, URZ ;  /* 0x24924925130c78a5 */ /* 0x000fe4000f8e00ff */
[----:B------:R-:W-:Y:S02]  /*0490*/  UIADD3 UR18, UPT, UPT, UR18, -UR11, URZ ;  /* 0x8000000b12127290 */ /* 0x000fe4000fffe0ff */
[----:B------:R-:W-:Y:S02]  /*04a0*/  ULEA.HI UR17, UR17, UR9, URZ, 0x1f ;  /* 0x0000000911117291 */ /* 0x000fe4000f8ff8ff */
[----:B------:R-:W-:Y:S02]  /*04b0*/  USHF.R.U32.HI UR16, URZ, 0x2, UR16 ;  /* 0x00000002ff107899 */ /* 0x000fe40008011610 */
[----:B------:R-:W-:Y:S02]  /*04c0*/  UIADD3 UR19, UPT, UPT, UR19, -UR13, URZ ;  /* 0x8000000d13137290 */ /* 0x000fe4000fffe0ff */
[----:B------:R-:W-:-:S02]  /*04d0*/  ULEA.HI UR18, UR18, UR11, URZ, 0x1f ;  /* 0x0000000b12127291 */ /* 0x000fc4000f8ff8ff */
[----:B------:R-:W-:Y:S02]  /*04e0*/  USHF.R.U32.HI UR17, URZ, 0x2, UR17 ;  /* 0x00000002ff117899 */ /* 0x000fe40008011611 */
[----:B------:R-:W-:Y:S02]  /*04f0*/  UIMAD UR16, UR16, -0x7, UR15 ;  /* 0xfffffff9101078a4 */ /* 0x000fe4000f8e020f */
[----:B------:R-:W-:Y:S02]  /*0500*/  ULEA.HI UR19, UR19, UR13, URZ, 0x1f ;  /* 0x0000000d13137291 */ /* 0x000fe4000f8ff8ff */
[----:B------:R-:W-:Y:S02]  /*0510*/  USHF.R.U32.HI UR18, URZ, 0x2, UR18 ;  /* 0x00000002ff127899 */ /* 0x000fe40008011612 */
[----:B------:R-:W-:Y:S02]  /*0520*/  UIMAD UR16, UR17, -0x7, UR16 ;  /* 0xfffffff9111078a4 */ /* 0x000fe4000f8e0210 */
[----:B------:R-:W-:-:S02]  /*0530*/  USHF.R.U32.HI UR19, URZ, 0x2, UR19 ;  /* 0x00000002ff137899 */ /* 0x000fc40008011613 */
[----:B------:R-:W-:-:S04]  /*0540*/  UIMAD UR16, UR18, -0x7, UR16 ;  /* 0xfffffff9121078a4 */ /* 0x000fc8000f8e0210 */
[----:B------:R-:W-:-:S06]  /*0550*/  UIMAD UR16, UR19, -0x7, UR16 ;  /* 0xfffffff9131078a4 */ /* 0x000fcc000f8e0210 */
[----:B------:R-:W-:-:S07]  /*0560*/  IADD3 R5, PT, PT, R0, UR16, RZ ;  /* 0x0000001000057c10 */ /* 0x000fce000fffe0ff */
.L_x_1:
[----:B------:R-:W-:-:S09]  /*0570*/  UISETP.NE.AND UP0, UPT, UR14, URZ, UPT ;  /* 0x000000ff0e00728c */ /* 0x000fd2000bf05270 */
[----:B------:R-:W-:Y:S05]  /*0580*/  BRA.U !UP0, `(.L_x_0) ;  /* 0x0000000108507547 */ /* 0x000fea000b800000 */
[----:B------:R-:W-:Y:S02]  /*0590*/  UIADD3 UR8, UPT, UPT, UR4, -0x1, URZ ;  /* 0xffffffff04087890 */ /* 0x000fe4000fffe0ff */
[----:B------:R-:W-:-:S12]  /*05a0*/  UIADD3 UR14, UPT, UPT, -UR14, URZ, URZ ;  /* 0x000000ff0e0e7290 */ /* 0x000fd8000fffe1ff */
.L_x_3:
[----:B------:R-:W-:Y:S01]  /*05b0*/  UIMAD.WIDE.U32 UR6, UR4, 0x24924925, URZ ;  /* 0x24924925040678a5 */ /* 0x000fe2000f8e00ff */
[----:B-----5:R-:W-:Y:S01]  /*05c0*/  IMAD.MOV.U32 R0, RZ, RZ, R5 ;  /* 0x000000ffff007224 */ /* 0x020fe200078e0005 */
[----:B------:R-:W-:Y:S02]  /*05d0*/  UIADD3 UR14, UPT, UPT, UR14, 0x1, URZ ;  /* 0x000000010e0e7890 */ /* 0x000fe4000fffe0ff */
[----:B------:R-:W-:Y:S02]  /*05e0*/  UIADD3 UR5, UPT, UPT, -UR7, UR4, URZ ;  /* 0x0000000407057290 */ /* 0x000fe4000fffe1ff */
[----:B------:R-:W-:Y:S02]  /*05f0*/  UISETP.NE.AND UP0, UPT, UR14, URZ, UPT ;  /* 0x000000ff0e00728c */ /* 0x000fe4000bf05270 */
[----:B------:R-:W-:Y:S02]  /*0600*/  ULEA.HI UR5, UR5, UR7, URZ, 0x1f ;  /* 0x0000000705057291 */ /* 0x000fe4000f8ff8ff */
[----:B------:R-:W-:-:S02]  /*0610*/  UIADD3 UR8, UPT, UPT, UR8, 0x1, URZ ;  /* 0x0000000108087890 */ /* 0x000fc4000fffe0ff */
[----:B------:R-:W-:-:S04]  /*0620*/  USHF.R.U32.HI UR5, URZ, 0x2, UR5 ;  /* 0x00000002ff057899 */ /* 0x000fc80008011605 */
[----:B------:R-:W-:Y:S02]  /*0630*/  UIMAD UR5, UR5, -0x7, UR4 ;  /* 0xfffffff9050578a4 */ /* 0x000fe4000f8e0204 */
[----:B------:R-:W-:-:S04]  /*0640*/  UIADD3 UR4, UPT, UPT, UR4, 0x1, URZ ;  /* 0x0000000104047890 */ /* 0x000fc8000fffe0ff */
[----:B------:R-:W-:Y:S01]  /*0650*/  IADD3 R5, PT, PT, R5, UR5, RZ ;  /* 0x0000000505057c10 */ /* 0x000fe2000fffe0ff */
[----:B------:R-:W-:Y:S07]  /*0660*/  BRA.U UP0, `(.L_x_3) ;  /* 0xfffffffd00d07547 */ /* 0x000fee000b83ffff */
[----:B------:R-:W-:-:S04]  /*0670*/  UIMAD.WIDE.U32 UR4, UR8, 0x24924925, URZ ;  /* 0x24924925080478a5 */ /* 0x000fc8000f8e00ff */
[----:B------:R-:W-:-:S04]  /*0680*/  UIADD3 UR4, UPT, UPT, UR8, -UR5, URZ ;  /* 0x8000000508047290 */ /* 0x000fc8000fffe0ff */
[----:B------:R-:W-:-:S04]  /*0690*/  ULEA.HI UR4, UR4, UR5, URZ, 0x1f ;  /* 0x0000000504047291 */ /* 0x000fc8000f8ff8ff */
[----:B------:R-:W-:-:S04]  /*06a0*/  USHF.R.U32.HI UR4, URZ, 0x2, UR4 ;  /* 0x00000002ff047899 */ /* 0x000fc80008011604 */
[----:B------:R-:W-:-:S06]  /*06b0*/  UIMAD UR4, UR4, -0x7, UR8 ;  /* 0xfffffff9040478a4 */ /* 0x000fcc000f8e0208 */
[----:B------:R-:W-:-:S07]  /*06c0*/  VIADD R5, R0, UR4 ;  /* 0x0000000400057c36 */ /* 0x000fce0008000000 */
.L_x_0:
[----:B-----5:R-:W-:Y:S01]  /*06d0*/  STG.E desc[UR20][R2.64], R5 ;  /* 0x0000000502007986 */ /* 0x020fe2000c101914 */
[----:B------:R-:W-:Y:S05]  /*06e0*/  EXIT ;  /* 0x000000000000794d */ /* 0x000fea0003800000 */
.L_x_4:
[----:B------:R-:W-:-:S00]  /*06f0*/  BRA `(.L_x_4) ;  /* 0xfffffffc00fc7947 */ /* 0x000fc0000383ffff */
[----:B------:R-:W-:-:S00]  /*0700*/  NOP ;  /* 0x0000000000007918 */ /* 0x000fc00000000000 */
[----:B------:R-:W-:-:S00]  /*0710*/  NOP ;  /* 0x0000000000007918 */ /* 0x000fc00000000000 */
[----:B------:R-:W-:-:S00]  /*0720*/  NOP ;  /* 0x0000000000007918 */ /* 0x000fc00000000000 */
[----:B------:R-:W-:-:S00]  /*0730*/  NOP ;  /* 0x0000000000007918 */ /* 0x000fc00000000000 */
[----:B------:R-:W-:-:S00]  /*0740*/  NOP ;  /* 0x0000000000007918 */ /* 0x000fc00000000000 */
[----:B------:R-:W-:-:S00]  /*0750*/  NOP ;  /* 0x0000000000007918 */ /* 0x000fc00000000000 */
[----:B------:R-:W-:-:S00]  /*0760*/  NOP ;  /* 0x0000000000007918 */ /* 0x000fc00000000000 */
[----:B------:R-:W-:-:S00]  /*0770*/  NOP ;  /* 0x0000000000007918 */ /* 0x000fc00000000000 */
.L_x_11:


//--------------------- .text._Z14delayedKernel1Piii --------------------------
	.section	.text._Z14delayedKernel1Piii,"ax",@progbits
	.align	128
        .global         _Z14delayedKernel1Piii
        .type           _Z14delayedKernel1Piii,@function
        .size           _Z14delayedKernel1Piii,(.L_x_12 - _Z14delayedKernel1Piii)
        .other          _Z14delayedKernel1Piii,@"STO_CUDA_ENTRY STV_DEFAULT"
_Z14delayedKernel1Piii:
.text._Z14delayedKernel1Piii:
        /* <DEDUP_REMOVED lines=31> */
.L_x_7:
        /* <DEDUP_REMOVED lines=56> */
.L_x_6:
[----:B------:R-:W-:-:S09]  /*0570*/  UISETP.NE.AND UP0, UPT, UR14, URZ, UPT ;  /* 0x000000ff0e00728c */ /* 0x000fd2000bf05270 */
[----:B------:R-:W-:Y:S05]  /*0580*/  BRA.U !UP0, `(.L_x_5) ;  /* 0x0000000108507547 */ /* 0x000fea000b800000 */
[----:B------:R-:W-:Y:S02]  /*0590*/  UIADD3 UR8, UPT, UPT, UR4, -0x1, URZ ;  /* 0xffffffff04087890 */ /* 0x000fe4000fffe0ff */
[----:B------:R-:W-:-:S12]  /*05a0*/  UIADD3 UR14, UPT, UPT, -UR14, URZ, URZ ;  /* 0x000000ff0e0e7290 */ /* 0x000fd8000fffe1ff */
.L_x_8:
        /* <DEDUP_REMOVED lines=18> */
.L_x_5:
[----:B-----5:R-:W-:Y:S01]  /*06d0*/  STG.E desc[UR20][R2.64], R5 ;  /* 0x0000000502007986 */ /* 0x020fe2000c101914 */
[----:B------:R-:W-:Y:S05]  /*06e0*/  EXIT ;  /* 0x000000000000794d */ /* 0x000fea0003800000 */
.L_x_9:
        /* <DEDUP_REMOVED lines=9> */
.L_x_12:


//--------------------- .text._Z12simpleKernelPii --------------------------
	.section	.text._Z12simpleKernelPii,"ax",@progbits
	.align	128
        .global         _Z12simpleKernelPii
        .type           _Z12simpleKernelPii,@function
        .size           _Z12simpleKernelPii,(.L_x_13 - _Z12simpleKernelPii)
        .other          _Z12simpleKernelPii,@"STO_CUDA_ENTRY STV_DEFAULT"
_Z12simpleKernelPii:
.text._Z12simpleKernelPii:
        /* <DEDUP_REMOVED lines=10> */
[----:B0-----:R-:W-:-:S05]  /*00a0*/  IMAD.WIDE R2, R5, 0x4, R2 ;  /* 0x0000000405027825 */ /* 0x001fca00078e0202 */
[----:B-1----:R-:W2:Y:S02]  /*00b0*/  LDG.E R0, desc[UR4][R2.64] ;  /* 0x0000000402007981 */ /* 0x002ea4000c1e1900 */
[----:B--2---:R-:W-:-:S05]  /*00c0*/  IADD3 R5, PT, PT, R0, 0x1, RZ ;  /* 0x0000000100057810 */ /* 0x004fca0007ffe0ff */
[----:B------:R-:W-:Y:S01]  /*00d0*/  STG.E desc[UR4][R2.64], R5 ;  /* 0x0000000502007986 */ /* 0x000fe2000c101904 */
[----:B------:R-:W-:Y:S05]  /*00e0*/  EXIT ;  /* 0x000000000000794d */ /* 0x000fea0003800000 */
.L_x_10:
        /* <DEDUP_REMOVED lines=9> */
.L_x_13:


//--------------------- .nv.shared.reserved.0     --------------------------
	.section	.nv.shared.reserved.0,"aw",@nobits
	.weak		__nv_reservedSMEM_offset_0_alias
	.size		__nv_reservedSMEM_offset_0_alias, 0, 64
	.other		__nv_reservedSMEM_offset_0_alias,@"STO_CUDA_RESERVED_SHARED STV_DEFAULT"
__nv_reservedSMEM_offset_0_alias:
	.zero		0
	.zero		64


//--------------------- .nv.constant0._Z14delayedKernel2Piii --------------------------
	.section	.nv.constant0._Z14delayedKernel2Piii,"a",@progbits
	.sectionflags	@""
	.align	4
.nv.constant0._Z14delayedKernel2Piii:
	.zero		912


//--------------------- .nv.constant0._Z14delayedKernel1Piii --------------------------
	.section	.nv.constant0._Z14delayedKernel1Piii,"a",@progbits
	.sectionflags	@""
	.align	4
.nv.constant0._Z14delayedKernel1Piii:
	.zero		912


//--------------------- .nv.constant0._Z12simpleKernelPii --------------------------
	.section	.nv.constant0._Z12simpleKernelPii,"a",@progbits
	.sectionflags	@""
	.align	4
.nv.constant0._Z12simpleKernelPii:
	.zero		908


//--------------------- SYMBOLS --------------------------

	.type		.nv.reservedSmem.offset0,@object
	.size		.nv.reservedSmem.offset0,0x4
